	.headerflags	@"EF_CUDA_TEXMODE_UNIFIED EF_CUDA_64BIT_ADDRESS EF_CUDA_ACCELERATORS EF_CUDA_SM90 EF_CUDA_VIRTUAL_SM(EF_CUDA_SM90)"
	.elftype	@"ET_EXEC"


//--------------------- .nv.info                  --------------------------
	.section	.nv.info,"",@"SHT_CUDA_INFO"
	.align	4


	//----- nvinfo : EIATTR_REGCOUNT
	.align		4
        /*0000*/ 	.byte	0x04, 0x2f
        /*0002*/ 	.short	(.L_1 - .L_0)
	.align		4
.L_0:
        /*0004*/ 	.word	index@(triton_poi_fused_avg_pool2d_53)
        /*0008*/ 	.word	0x00000020


	//----- nvinfo : EIATTR_MIN_STACK_SIZE
	.align		4
.L_1:
        /*000c*/ 	.byte	0x04, 0x12
        /*000e*/ 	.short	(.L_3 - .L_2)
	.align		4
.L_2:
        /*0010*/ 	.word	index@(triton_poi_fused_avg_pool2d_53)
        /*0014*/ 	.word	0x00000000


	//----- nvinfo : EIATTR_FRAME_SIZE
	.align		4
.L_3:
        /*0018*/ 	.byte	0x04, 0x11
        /*001a*/ 	.short	(.L_5 - .L_4)
	.align		4
.L_4:
        /*001c*/ 	.word	index@(triton_poi_fused_avg_pool2d_53)
        /*0020*/ 	.word	0x00000000


	//----- nvinfo : EIATTR_MIN_STACK_SIZE
	.align		4
.L_5:
        /*0024*/ 	.byte	0x04, 0x12
        /*0026*/ 	.short	(.L_7 - .L_6)
	.align		4
.L_6:
        /*0028*/ 	.word	index@(triton_poi_fused_avg_pool2d_53)
        /*002c*/ 	.word	0x00000000
.L_7:


//--------------------- .nv.info.triton_poi_fused_avg_pool2d_53 --------------------------
	.section	.nv.info.triton_poi_fused_avg_pool2d_53,"",@"SHT_CUDA_INFO"
	.sectionflags	@""
	.align	4


	//----- nvinfo : EIATTR_CUDA_API_VERSION
	.align		4
        /*0000*/ 	.byte	0x04, 0x37
        /*0002*/ 	.short	(.L_9 - .L_8)
.L_8:
        /*0004*/ 	.word	0x0000007c


	//----- nvinfo : EIATTR_KPARAM_INFO
	.align		4
.L_9:
        /*0008*/ 	.byte	0x04, 0x17
        /*000a*/ 	.short	(.L_11 - .L_10)
.L_10:
        /*000c*/ 	.word	0x00000000
        /*0010*/ 	.short	0x0002
        /*0012*/ 	.short	0x0010
        /*0014*/ 	.byte	0x00, 0xf0, 0x11, 0x00


	//----- nvinfo : EIATTR_KPARAM_INFO
	.align		4
.L_11:
        /*0018*/ 	.byte	0x04, 0x17
        /*001a*/ 	.short	(.L_13 - .L_12)
.L_12:
        /*001c*/ 	.word	0x00000000
        /*0020*/ 	.short	0x0001
        /*0022*/ 	.short	0x0008
        /*0024*/ 	.byte	0x00, 0xf4, 0x21, 0x00


	//----- nvinfo : EIATTR_KPARAM_INFO
	.align		4
.L_13:
        /*0028*/ 	.byte	0x04, 0x17
        /*002a*/ 	.short	(.L_15 - .L_14)
.L_14:
        /*002c*/ 	.word	0x00000000
        /*0030*/ 	.short	0x0000
        /*0032*/ 	.short	0x0000
        /*0034*/ 	.byte	0x00, 0xf4, 0x21, 0x00


	//----- nvinfo : EIATTR_SPARSE_MMA_MASK
	.align		4
.L_15:
        /*0038*/ 	.byte	0x03, 0x50
        /*003a*/ 	.short	0x0000


	//----- nvinfo : EIATTR_MAXREG_COUNT
	.align		4
        /*003c*/ 	.byte	0x03, 0x1b
        /*003e*/ 	.short	0x00ff


	//----- nvinfo : EIATTR_EXIT_INSTR_OFFSETS
	.align		4
        /*0040*/ 	.byte	0x04, 0x1c
        /*0042*/ 	.short	(.L_17 - .L_16)


	//   ....[0]....
.L_16:
        /*0044*/ 	.word	0x00000920


	//----- nvinfo : EIATTR_REQNTID
	.align		4
.L_17:
        /*0048*/ 	.byte	0x04, 0x10
        /*004a*/ 	.short	(.L_19 - .L_18)
.L_18:
        /*004c*/ 	.word	0x00000100
        /*0050*/ 	.word	0x00000001
        /*0054*/ 	.word	0x00000001


	//----- nvinfo : EIATTR_CBANK_PARAM_SIZE
	.align		4
.L_19:
        /*0058*/ 	.byte	0x03, 0x19
        /*005a*/ 	.short	0x0014


	//----- nvinfo : EIATTR_PARAM_CBANK
	.align		4
        /*005c*/ 	.byte	0x04, 0x0a
        /*005e*/ 	.short	(.L_21 - .L_20)
	.align		4
.L_20:
        /*0060*/ 	.word	index@(.nv.constant0.triton_poi_fused_avg_pool2d_53)
        /*0064*/ 	.short	0x0210
        /*0066*/ 	.short	0x0014


	//----- nvinfo : EIATTR_SW_WAR
	.align		4
.L_21:
        /*0068*/ 	.byte	0x04, 0x36
        /*006a*/ 	.short	(.L_23 - .L_22)
.L_22:
        /*006c*/ 	.word	0x00000008
.L_23:


//--------------------- .nv.callgraph             --------------------------
	.section	.nv.callgraph,"",@"SHT_CUDA_CALLGRAPH"
	.align	4
	.sectionentsize	8
	.align		4
        /*0000*/ 	.word	0x00000000
	.align		4
        /*0004*/ 	.word	0xffffffff
	.align		4
        /*0008*/ 	.word	0x00000000
	.align		4
        /*000c*/ 	.word	0xfffffffe
	.align		4
        /*0010*/ 	.word	0x00000000
	.align		4
        /*0014*/ 	.word	0xfffffffd
	.align		4
        /*0018*/ 	.word	0x00000000
	.align		4
        /*001c*/ 	.word	0xfffffffc


//--------------------- .text.triton_poi_fused_avg_pool2d_53 --------------------------
	.section	.text.triton_poi_fused_avg_pool2d_53,"ax",@progbits
	.align	128
        .global         triton_poi_fused_avg_pool2d_53
        .type           triton_poi_fused_avg_pool2d_53,@function
        .size           triton_poi_fused_avg_pool2d_53,(.L_x_1 - triton_poi_fused_avg_pool2d_53)
        .other          triton_poi_fused_avg_pool2d_53,@"STO_CUDA_ENTRY STV_DEFAULT"
triton_poi_fused_avg_pool2d_53:
.text.triton_poi_fused_avg_pool2d_53:
[----:B------:R-:W-:Y:S01]  /*0000*/  LDC R1, c[0x0][0x28] ;  /* 0x00000a00ff017b82 */ /* 0x000fe20000000800 */
[----:B------:R-:W1:Y:S01]  /*0010*/  S2R R0, SR_TID.X ;  /* 0x0000000000007919 */ /* 0x000e620000002100 */
[----:B------:R-:W-:-:S06]  /*0020*/  IMAD.MOV.U32 R4, RZ, RZ, RZ ;  /* 0x000000ffff047224 */ /* 0x000fcc00078e00ff */
[----:B------:R-:W2:Y:S01]  /*0030*/  LDC.64 R20, c[0x0][0x210] ;  /* 0x00008400ff147b82 */ /* 0x000ea20000000a00 */
[----:B------:R-:W-:Y:S01]  /*0040*/  IMAD.MOV.U32 R2, RZ, RZ, RZ ;  /* 0x000000ffff027224 */ /* 0x000fe200078e00ff */
[----:B------:R-:W3:Y:S01]  /*0050*/  S2R R5, SR_CTAID.X ;  /* 0x0000000000057919 */ /* 0x000ee20000002500 */
[----:B------:R-:W-:Y:S01]  /*0060*/  ULDC.64 UR4, c[0x0][0x208] ;  /* 0x0000820000047ab9 */ /* 0x000fe20000000a00 */
[----:B-1----:R-:W-:Y:S01]  /*0070*/  IMAD.SHL.U32 R0, R0, 0x2, RZ ;  /* 0x0000000200007824 */ /* 0x002fe200078e00ff */
[----:B---3--:R-:W-:-:S04]  /*0080*/  SHF.R.S32.HI R3, RZ, 0x16, R5 ;  /* 0x00000016ff037819 */ /* 0x008fc80000011405 */
[----:B------:R-:W-:Y:S02]  /*0090*/  LOP3.LUT R0, R0, 0x1fe, RZ, 0xc0, !PT ;  /* 0x000001fe00007812 */ /* 0x000fe400078ec0ff */
[----:B------:R-:W-:-:S03]  /*00a0*/  SGXT R3, R3, 0x1 ;  /* 0x000000010303781a */ /* 0x000fc60000000200 */
[----:B------:R-:W-:-:S04]  /*00b0*/  IMAD R5, R5, 0x200, R0 ;  /* 0x0000020005057824 */ /* 0x000fc800078e0200 */
[----:B------:R-:W-:Y:S01]  /*00c0*/  IMAD.HI R6, R5, -0x6db6db6d, R4 ;  /* 0x9249249305067827 */ /* 0x000fe200078e0204 */
[----:B------:R-:W-:-:S03]  /*00d0*/  LEA.HI R3, R3, R5, RZ, 0xb ;  /* 0x0000000503037211 */ /* 0x000fc600078f58ff */
[----:B------:R-:W-:Y:S01]  /*00e0*/  VIADD R11, R5, 0xffff8800 ;  /* 0xffff8800050b7836 */ /* 0x000fe20000000000 */
[----:B------:R-:W-:Y:S02]  /*00f0*/  SHF.R.S32.HI R3, RZ, 0xb, R3 ;  /* 0x0000000bff037819 */ /* 0x000fe40000011403 */
[----:B------:R-:W-:Y:S01]  /*0100*/  SHF.R.U32.HI R7, RZ, 0x1f, R6 ;  /* 0x0000001fff077819 */ /* 0x000fe20000011606 */
[----:B--2---:R-:W-:-:S03]  /*0110*/  IMAD.WIDE R10, R11, 0x4, R20 ;  /* 0x000000040b0a7825 */ /* 0x004fc600078e0214 */
[----:B------:R-:W-:Y:S01]  /*0120*/  LEA.HI.SX32 R7, R6, R7, 0x12 ;  /* 0x0000000706077211 */ /* 0x000fe200078f92ff */
[----:B------:R-:W-:-:S04]  /*0130*/  IMAD.HI R2, R3, -0x6db6db6d, R2 ;  /* 0x9249249303027827 */ /* 0x000fc800078e0202 */
[----:B------:R-:W-:Y:S01]  /*0140*/  IMAD.MOV.U32 R6, RZ, RZ, RZ ;  /* 0x000000ffff067224 */ /* 0x000fe200078e00ff */
[----:B------:R-:W-:-:S03]  /*0150*/  SHF.R.U32.HI R9, RZ, 0x1f, R2 ;  /* 0x0000001fff097819 */ /* 0x000fc60000011602 */
[----:B------:R-:W-:Y:S01]  /*0160*/  IMAD.HI R0, R7, -0x6db6db6d, R6 ;  /* 0x9249249307007827 */ /* 0x000fe200078e0206 */
[----:B------:R-:W-:-:S04]  /*0170*/  LEA.HI.SX32 R2, R2, R9, 0x1d ;  /* 0x0000000902027211 */ /* 0x000fc800078feaff */
[----:B------:R-:W-:Y:S01]  /*0180*/  SHF.R.U32.HI R9, RZ, 0x1f, R0 ;  /* 0x0000001fff097819 */ /* 0x000fe20000011600 */
[----:B------:R-:W-:-:S03]  /*0190*/  IMAD R3, R2, -0xe, R3 ;  /* 0xfffffff202037824 */ /* 0x000fc600078e0203 */
[----:B------:R-:W-:Y:S02]  /*01a0*/  LEA.HI.SX32 R6, R0, R9, 0x1d ;  /* 0x0000000900067211 */ /* 0x000fe400078feaff */
[----:B------:R-:W-:Y:S02]  /*01b0*/  CS2R R8, SRZ ;  /* 0x0000000000087805 */ /* 0x000fe4000001ff00 */
[C---:B------:R-:W-:Y:S02]  /*01c0*/  ISETP.GT.AND P1, PT, R3.reuse, RZ, PT ;  /* 0x000000ff0300720c */ /* 0x040fe40003f24270 */
[----:B------:R-:W-:Y:S01]  /*01d0*/  ISETP.GT.AND P2, PT, R3, -0x1, PT ;  /* 0xffffffff0300780c */ /* 0x000fe20003f44270 */
[----:B------:R-:W-:-:S05]  /*01e0*/  IMAD R6, R6, -0xe, R7 ;  /* 0xfffffff206067824 */ /* 0x000fca00078e0207 */
[C---:B------:R-:W-:Y:S02]  /*01f0*/  ISETP.GT.AND P3, PT, R6.reuse, RZ, P1 ;  /* 0x000000ff0600720c */ /* 0x040fe40000f64270 */
[----:B------:R-:W-:Y:S02]  /*0200*/  ISETP.GT.AND P2, PT, R6, RZ, P2 ;  /* 0x000000ff0600720c */ /* 0x000fe40001744270 */
[----:B------:R-:W-:-:S09]  /*0210*/  IADD3 R15, R5, -0x7000, RZ ;  /* 0xffff9000050f7810 */ /* 0x000fd20007ffe0ff */
[----:B------:R1:W2:Y:S01]  /*0220*/  @P3 LDG.E.64 R8, desc[UR4][R10.64] ;  /* 0x000000040a083981 */ /* 0x0002a2000c1e1b00 */
[----:B------:R-:W-:Y:S01]  /*0230*/  CS2R R12, SRZ ;  /* 0x00000000000c7805 */ /* 0x000fe2000001ff00 */
[----:B------:R-:W-:-:S05]  /*0240*/  IMAD.WIDE R14, R15, 0x4, R20 ;  /* 0x000000040f0e7825 */ /* 0x000fca00078e0214 */
[----:B------:R3:W4:Y:S01]  /*0250*/  @P2 LDG.E.64 R12, desc[UR4][R14.64] ;  /* 0x000000040e0c2981 */ /* 0x000722000c1e1b00 */
[C---:B------:R-:W-:Y:S01]  /*0260*/  ISETP.GT.AND P6, PT, R6.reuse, 0xc, PT ;  /* 0x0000000c0600780c */ /* 0x040fe20003fc4270 */
[C---:B------:R-:W-:Y:S01]  /*0270*/  VIADD R0, R6.reuse, 0x2 ;  /* 0x0000000206007836 */ /* 0x040fe20000000000 */
[----:B------:R-:W-:Y:S01]  /*0280*/  ISETP.GE.AND P0, PT, R6, 0xd, PT ;  /* 0x0000000d0600780c */ /* 0x000fe20003f06270 */
[C---:B------:R-:W-:Y:S01]  /*0290*/  VIADD R2, R3.reuse, 0x2 ;  /* 0x0000000203027836 */ /* 0x040fe20000000000 */
[----:B------:R-:W-:Y:S01]  /*02a0*/  ISETP.GT.AND P5, PT, R3, 0xc, PT ;  /* 0x0000000c0300780c */ /* 0x000fe20003fa4270 */
[----:B------:R-:W-:Y:S01]  /*02b0*/  VIADD R19, R5, 0xffff9800 ;  /* 0xffff980005137836 */ /* 0x000fe20000000000 */
[----:B------:R-:W-:Y:S01]  /*02c0*/  SEL R7, R0, RZ, !P0 ;  /* 0x000000ff00077207 */ /* 0x000fe20004000000 */
[C---:B------:R-:W-:Y:S01]  /*02d0*/  VIADD R0, R3.reuse, 0x1 ;  /* 0x0000000103007836 */ /* 0x040fe20000000000 */
[----:B------:R-:W-:Y:S01]  /*02e0*/  ISETP.GE.AND P4, PT, R3, 0xd, PT ;  /* 0x0000000d0300780c */ /* 0x000fe20003f86270 */
[----:B------:R-:W-:Y:S01]  /*02f0*/  VIADD R17, R5, 0xfffff800 ;  /* 0xfffff80005117836 */ /* 0x000fe20000000000 */
[----:B------:R-:W-:Y:S01]  /*0300*/  IADD3 R27, R7, 0xf, RZ ;  /* 0x0000000f071b7810 */ /* 0x000fe20007ffe0ff */
[----:B------:R-:W-:Y:S01]  /*0310*/  IMAD.WIDE R18, R19, 0x4, R20 ;  /* 0x0000000413127825 */ /* 0x000fe200078e0214 */
[----:B------:R-:W-:-:S02]  /*0320*/  ISETP.GE.U32.AND P0, PT, R0, 0xe, PT ;  /* 0x0000000e0000780c */ /* 0x000fc40003f06070 */
[----:B-1----:R-:W-:Y:S01]  /*0330*/  SEL R10, R2, RZ, !P4 ;  /* 0x000000ff020a7207 */ /* 0x002fe20006000000 */
[----:B------:R-:W-:Y:S01]  /*0340*/  @!P6 IMAD.MOV R27, RZ, RZ, R7 ;  /* 0x000000ffff1be224 */ /* 0x000fe200078e0207 */
[C---:B------:R-:W-:Y:S01]  /*0350*/  ISETP.GT.AND P1, PT, R6.reuse, -0x1, P1 ;  /* 0xffffffff0600780c */ /* 0x040fe20000f24270 */
[----:B------:R-:W-:Y:S01]  /*0360*/  IMAD.WIDE R16, R17, 0x4, R20 ;  /* 0x0000000411107825 */ /* 0x000fe200078e0214 */
[C---:B------:R-:W-:Y:S02]  /*0370*/  LOP3.LUT R4, R6.reuse, R3, RZ, 0xfc, !PT ;  /* 0x0000000306047212 */ /* 0x040fe400078efcff */
[----:B------:R-:W-:Y:S01]  /*0380*/  ISETP.GT.AND P6, PT, R6, -0x1, !P0 ;  /* 0xffffffff0600780c */ /* 0x000fe200047c4270 */
[----:B------:R-:W-:Y:S01]  /*0390*/  VIADD R2, R10, 0xf ;  /* 0x0000000f0a027836 */ /* 0x000fe20000000000 */
[----:B------:R-:W-:Y:S01]  /*03a0*/  ISETP.GT.AND P4, PT, R4, -0x1, PT ;  /* 0xffffffff0400780c */ /* 0x000fe20003f84270 */
[----:B------:R-:W-:Y:S01]  /*03b0*/  @!P5 IMAD.MOV R2, RZ, RZ, R10 ;  /* 0x000000ffff02d224 */ /* 0x000fe200078e020a */
[----:B------:R-:W-:Y:S01]  /*03c0*/  CS2R R10, SRZ ;  /* 0x00000000000a7805 */ /* 0x000fe2000001ff00 */
[----:B------:R-:W-:Y:S01]  /*03d0*/  VIADD R22, R6, 0x1 ;  /* 0x0000000106167836 */ /* 0x000fe20000000000 */
[----:B------:R-:W-:-:S04]  /*03e0*/  IADD3 R29, R5, 0x800, RZ ;  /* 0x00000800051d7810 */ /* 0x000fc80007ffe0ff */
[----:B------:R1:W5:Y:S01]  /*03f0*/  @P1 LDG.E.64 R10, desc[UR4][R16.64] ;  /* 0x00000004100a1981 */ /* 0x000362000c1e1b00 */
[----:B---3--:R-:W-:Y:S01]  /*0400*/  CS2R R14, SRZ ;  /* 0x00000000000e7805 */ /* 0x008fe2000001ff00 */
[----:B------:R-:W-:-:S04]  /*0410*/  IMAD.WIDE R28, R29, 0x4, R20 ;  /* 0x000000041d1c7825 */ /* 0x000fc800078e0214 */
[----:B-1----:R-:W-:-:S05]  /*0420*/  IMAD.WIDE R16, R5, 0x4, R20 ;  /* 0x0000000405107825 */ /* 0x002fca00078e0214 */
[----:B------:R1:W3:Y:S01]  /*0430*/  @P4 LDG.E.64 R14, desc[UR4][R16.64] ;  /* 0x00000004100e4981 */ /* 0x0002e2000c1e1b00 */
[----:B------:R-:W-:Y:S01]  /*0440*/  VIADD R23, R5, 0x7000 ;  /* 0x0000700005177836 */ /* 0x000fe20000000000 */
[----:B-1----:R-:W-:Y:S02]  /*0450*/  CS2R R16, SRZ ;  /* 0x0000000000107805 */ /* 0x002fe4000001ff00 */
[----:B--2---:R-:W-:Y:S02]  /*0460*/  SEL R25, R8, RZ, P3 ;  /* 0x000000ff08197207 */ /* 0x004fe40001800000 */
[----:B------:R-:W-:Y:S02]  /*0470*/  SEL R7, R9, RZ, P3 ;  /* 0x000000ff09077207 */ /* 0x000fe40001800000 */
[----:B------:R-:W-:Y:S02]  /*0480*/  CS2R R8, SRZ ;  /* 0x0000000000087805 */ /* 0x000fe4000001ff00 */
[----:B------:R-:W-:-:S02]  /*0490*/  ISETP.GT.AND P3, PT, R6, RZ, !P0 ;  /* 0x000000ff0600720c */ /* 0x000fc40004764270 */
[----:B----4-:R-:W-:Y:S02]  /*04a0*/  SEL R4, R12, RZ, P2 ;  /* 0x000000ff0c047207 */ /* 0x010fe40001000000 */
[----:B------:R-:W-:Y:S02]  /*04b0*/  SEL R0, R13, RZ, P2 ;  /* 0x000000ff0d007207 */ /* 0x000fe40001000000 */
[----:B------:R-:W-:-:S07]  /*04c0*/  ISETP.GE.U32.AND P2, PT, R22, 0xe, PT ;  /* 0x0000000e1600780c */ /* 0x000fce0003f46070 */
[----:B------:R1:W2:Y:S01]  /*04d0*/  @P3 LDG.E.64 R8, desc[UR4][R18.64] ;  /* 0x0000000412083981 */ /* 0x0002a2000c1e1b00 */
[C---:B------:R-:W-:Y:S02]  /*04e0*/  ISETP.GT.AND P5, PT, R3.reuse, RZ, !P2 ;  /* 0x000000ff0300720c */ /* 0x040fe400057a4270 */
[----:B------:R-:W-:Y:S02]  /*04f0*/  CS2R R12, SRZ ;  /* 0x00000000000c7805 */ /* 0x000fe4000001ff00 */
[----:B------:R-:W-:-:S04]  /*0500*/  ISETP.GT.AND P2, PT, R3, -0x1, !P2 ;  /* 0xffffffff0300780c */ /* 0x000fc80005744270 */
[----:B------:R4:W2:Y:S01]  /*0510*/  @P6 LDG.E.64 R12, desc[UR4][R28.64] ;  /* 0x000000041c0c6981 */ /* 0x0008a2000c1e1b00 */
[----:B-1----:R-:W-:Y:S01]  /*0520*/  VIADD R19, R5, 0x6800 ;  /* 0x0000680005137836 */ /* 0x002fe20000000000 */
[----:B------:R-:W-:-:S03]  /*0530*/  ISETP.LT.U32.AND P0, PT, R22, 0xe, !P0 ;  /* 0x0000000e1600780c */ /* 0x000fc60004701070 */
[----:B----4-:R-:W-:Y:S01]  /*0540*/  IMAD.WIDE R28, R19, 0x4, R20 ;  /* 0x00000004131c7825 */ /* 0x010fe200078e0214 */
[----:B------:R-:W-:-:S04]  /*0550*/  CS2R R18, SRZ ;  /* 0x0000000000127805 */ /* 0x000fc8000001ff00 */
[----:B------:R1:W4:Y:S02]  /*0560*/  @P5 LDG.E.64 R16, desc[UR4][R28.64] ;  /* 0x000000041c105981 */ /* 0x000324000c1e1b00 */
[----:B-1----:R-:W-:-:S04]  /*0570*/  IMAD.WIDE R28, R23, 0x4, R20 ;  /* 0x00000004171c7825 */ /* 0x002fc800078e0214 */
[----:B------:R-:W-:Y:S01]  /*0580*/  VIADD R23, R5, 0x7800 ;  /* 0x0000780005177836 */ /* 0x000fe20000000000 */
[----:B------:R-:W4:Y:S03]  /*0590*/  @P2 LDG.E.64 R18, desc[UR4][R28.64] ;  /* 0x000000041c122981 */ /* 0x000f26000c1e1b00 */
[----:B------:R-:W-:Y:S01]  /*05a0*/  IMAD.WIDE R20, R23, 0x4, R20 ;  /* 0x0000000417147825 */ /* 0x000fe200078e0214 */
[----:B------:R-:W-:-:S06]  /*05b0*/  CS2R R22, SRZ ;  /* 0x0000000000167805 */ /* 0x000fcc000001ff00 */
[----:B------:R-:W4:Y:S01]  /*05c0*/  @P0 LDG.E.64 R22, desc[UR4][R20.64] ;  /* 0x0000000414160981 */ /* 0x000f22000c1e1b00 */
[----:B------:R-:W-:-:S05]  /*05d0*/  IADD3 R24, R6, R3, RZ ;  /* 0x0000000306187210 */ /* 0x000fca0007ffe0ff */
[----:B------:R-:W-:-:S05]  /*05e0*/  IMAD R24, R6, R3, -R24 ;  /* 0x0000000306187224 */ /* 0x000fca00078e0a18 */
[----:B------:R-:W-:Y:S01]  /*05f0*/  IADD3 R24, R27, R24, R2 ;  /* 0x000000181b187210 */ /* 0x000fe20007ffe002 */
[----:B------:R-:W-:-:S04]  /*0600*/  IMAD R6, R6, R2, RZ ;  /* 0x0000000206067224 */ /* 0x000fc800078e02ff */
[----:B------:R-:W-:Y:S02]  /*0610*/  VIADD R24, R24, 0x1 ;  /* 0x0000000118187836 */ /* 0x000fe40000000000 */
[----:B------:R-:W-:Y:S01]  /*0620*/  FADD R0, R7, R0 ;  /* 0x0000000007007221 */ /* 0x000fe20000000000 */
[----:B------:R-:W-:Y:S02]  /*0630*/  IMAD R3, R3, R27, R6 ;  /* 0x0000001b03037224 */ /* 0x000fe400078e0206 */
[----:B------:R-:W-:Y:S01]  /*0640*/  IMAD R2, R27, R2, R24 ;  /* 0x000000021b027224 */ /* 0x000fe200078e0218 */
[----:B-----5:R-:W-:-:S03]  /*0650*/  SEL R11, R11, RZ, P1 ;  /* 0x000000ff0b0b7207 */ /* 0x020fc60000800000 */
[----:B------:R-:W-:Y:S02]  /*0660*/  IMAD.IADD R2, R2, 0x1, -R3 ;  /* 0x0000000102027824 */ /* 0x000fe400078e0a03 */
[----:B------:R-:W-:Y:S01]  /*0670*/  FADD R25, R25, R4 ;  /* 0x0000000419197221 */ /* 0x000fe20000000000 */
[----:B------:R-:W-:Y:S02]  /*0680*/  SEL R10, R10, RZ, P1 ;  /* 0x000000ff0a0a7207 */ /* 0x000fe40000800000 */
[----:B---3--:R-:W-:Y:S02]  /*0690*/  SEL R14, R14, RZ, P4 ;  /* 0x000000ff0e0e7207 */ /* 0x008fe40002000000 */
[----:B------:R-:W-:Y:S02]  /*06a0*/  SEL R15, R15, RZ, P4 ;  /* 0x000000ff0f0f7207 */ /* 0x000fe40002000000 */
[----:B--2---:R-:W-:-:S05]  /*06b0*/  SEL R9, R9, RZ, P3 ;  /* 0x000000ff09097207 */ /* 0x004fca0001800000 */
[----:B------:R-:W-:Y:S01]  /*06c0*/  FADD R0, R0, R9 ;  /* 0x0000000900007221 */ /* 0x000fe20000000000 */
[----:B------:R-:W-:-:S03]  /*06d0*/  SEL R8, R8, RZ, P3 ;  /* 0x000000ff08087207 */ /* 0x000fc60001800000 */
[----:B------:R-:W-:Y:S01]  /*06e0*/  FADD R4, R0, R11 ;  /* 0x0000000b00047221 */ /* 0x000fe20000000000 */
[----:B------:R-:W-:Y:S01]  /*06f0*/  I2FP.F32.S32 R0, R2 ;  /* 0x0000000200007245 */ /* 0x000fe20000201400 */
[----:B------:R-:W-:Y:S01]  /*0700*/  FADD R25, R25, R8 ;  /* 0x0000000819197221 */ /* 0x000fe20000000000 */
[----:B------:R-:W-:Y:S01]  /*0710*/  SEL R12, R12, RZ, P6 ;  /* 0x000000ff0c0c7207 */ /* 0x000fe20003000000 */
[----:B------:R-:W-:Y:S01]  /*0720*/  FADD R4, R4, R15 ;  /* 0x0000000f04047221 */ /* 0x000fe20000000000 */
[C---:B------:R-:W-:Y:S01]  /*0730*/  FSETP.GT.AND P1, PT, |R0|.reuse, 8.50705917302346158658e+37, PT ;  /* 0x7e8000000000780b */ /* 0x040fe20003f24200 */
[----:B------:R-:W1:Y:S01]  /*0740*/  LDC.64 R2, c[0x0][0x218] ;  /* 0x00008600ff027b82 */ /* 0x000e620000000a00 */
[----:B------:R-:W-:Y:S01]  /*0750*/  FSETP.GEU.AND P3, PT, |R0|, 1.175494350822287508e-38, PT ;  /* 0x008000000000780b */ /* 0x000fe20003f6e200 */
[----:B------:R-:W-:Y:S01]  /*0760*/  FADD R25, R25, R10 ;  /* 0x0000000a19197221 */ /* 0x000fe20000000000 */
[----:B------:R-:W-:-:S03]  /*0770*/  SEL R13, R13, RZ, P6 ;  /* 0x000000ff0d0d7207 */ /* 0x000fc60003000000 */
[----:B------:R-:W-:Y:S01]  /*0780*/  FADD R25, R25, R14 ;  /* 0x0000000e19197221 */ /* 0x000fe20000000000 */
[----:B----4-:R-:W-:Y:S01]  /*0790*/  SEL R16, R16, RZ, P5 ;  /* 0x000000ff10107207 */ /* 0x010fe20002800000 */
[----:B------:R-:W-:Y:S01]  /*07a0*/  FADD R4, R4, R13 ;  /* 0x0000000d04047221 */ /* 0x000fe20000000000 */
[----:B------:R-:W-:Y:S01]  /*07b0*/  SEL R17, R17, RZ, P5 ;  /* 0x000000ff11117207 */ /* 0x000fe20002800000 */
[----:B------:R-:W-:Y:S02]  /*07c0*/  FADD R25, R25, R12 ;  /* 0x0000000c19197221 */ /* 0x000fe40000000000 */
[----:B------:R-:W-:Y:S02]  /*07d0*/  @P1 FMUL R0, R0, 0.25 ;  /* 0x3e80000000001820 */ /* 0x000fe40000400000 */
[----:B------:R-:W-:Y:S02]  /*07e0*/  FADD R25, R25, R16 ;  /* 0x0000001019197221 */ /* 0x000fe40000000000 */
[----:B------:R-:W-:Y:S01]  /*07f0*/  @!P3 FMUL R0, R0, 16777216 ;  /* 0x4b8000000000b820 */ /* 0x000fe20000400000 */
[----:B------:R-:W-:Y:S01]  /*0800*/  FADD R4, R4, R17 ;  /* 0x0000001104047221 */ /* 0x000fe20000000000 */
[----:B------:R-:W-:-:S02]  /*0810*/  SEL R18, R18, RZ, P2 ;  /* 0x000000ff12127207 */ /* 0x000fc40001000000 */
[----:B------:R-:W-:Y:S02]  /*0820*/  SEL R19, R19, RZ, P2 ;  /* 0x000000ff13137207 */ /* 0x000fe40001000000 */
[----:B------:R-:W2:Y:S01]  /*0830*/  MUFU.RCP R0, R0 ;  /* 0x0000000000007308 */ /* 0x000ea20000001000 */
[----:B------:R-:W-:Y:S02]  /*0840*/  FADD R25, R25, R18 ;  /* 0x0000001219197221 */ /* 0x000fe40000000000 */
[----:B------:R-:W-:Y:S01]  /*0850*/  FADD R4, R4, R19 ;  /* 0x0000001304047221 */ /* 0x000fe20000000000 */
[----:B------:R-:W-:Y:S02]  /*0860*/  SEL R22, R22, RZ, P0 ;  /* 0x000000ff16167207 */ /* 0x000fe40000000000 */
[----:B------:R-:W-:-:S03]  /*0870*/  SEL R23, R23, RZ, P0 ;  /* 0x000000ff17177207 */ /* 0x000fc60000000000 */
[----:B------:R-:W-:Y:S02]  /*0880*/  FADD R22, R25, R22 ;  /* 0x0000001619167221 */ /* 0x000fe40000000000 */
[----:B------:R-:W-:Y:S02]  /*0890*/  FADD R23, R4, R23 ;  /* 0x0000001704177221 */ /* 0x000fe40000000000 */
[----:B------:R-:W-:Y:S02]  /*08a0*/  @P1 FMUL R22, R22, 0.25 ;  /* 0x3e80000016161820 */ /* 0x000fe40000400000 */
[----:B------:R-:W-:Y:S02]  /*08b0*/  @P1 FMUL R23, R23, 0.25 ;  /* 0x3e80000017171820 */ /* 0x000fe40000400000 */
[----:B------:R-:W-:Y:S02]  /*08c0*/  @!P3 FMUL R22, R22, 16777216 ;  /* 0x4b8000001616b820 */ /* 0x000fe40000400000 */
[----:B------:R-:W-:Y:S01]  /*08d0*/  @!P3 FMUL R23, R23, 16777216 ;  /* 0x4b8000001717b820 */ /* 0x000fe20000400000 */
[----:B-1----:R-:W-:-:S04]  /*08e0*/  IMAD.WIDE R2, R5, 0x4, R2 ;  /* 0x0000000405027825 */ /* 0x002fc800078e0202 */
[C---:B--2---:R-:W-:Y:S01]  /*08f0*/  FMUL R22, R0.reuse, R22 ;  /* 0x0000001600167220 */ /* 0x044fe20000400000 */
[----:B------:R-:W-:-:S05]  /*0900*/  FMUL R23, R0, R23 ;  /* 0x0000001700177220 */ /* 0x000fca0000400000 */
[----:B------:R-:W-:Y:S01]  /*0910*/  STG.E.64 desc[UR4][R2.64], R22 ;  /* 0x0000001602007986 */ /* 0x000fe2000c101b04 */
[----:B------:R-:W-:Y:S05]  /*0920*/  EXIT ;  /* 0x000000000000794d */ /* 0x000fea0003800000 */
.L_x_0:
[----:B------:R-:W-:-:S00]  /*0930*/  BRA `(.L_x_0) ;  /* 0xfffffffc00fc7947 */ /* 0x000fc0000383ffff */
[----:B------:R-:W-:-:S00]  /*0940*/  NOP ;  /* 0x0000000000007918 */ /* 0x000fc00000000000 */
        /* <DEDUP_REMOVED lines=11> */
.L_x_1:


//--------------------- .nv.constant0.triton_poi_fused_avg_pool2d_53 --------------------------
	.section	.nv.constant0.triton_poi_fused_avg_pool2d_53,"a",@progbits
	.sectionflags	@""
	.align	4
.nv.constant0.triton_poi_fused_avg_pool2d_53:
	.zero		548
